//
// Generated by NVIDIA NVVM Compiler
//
// Compiler Build ID: CL-36424714
// Cuda compilation tools, release 13.0, V13.0.88
// Based on NVVM 20.0.0
//

.version 9.0
.target sm_100
.address_size 64

	// .globl	_Z20countWordOccurrencesPcS_Piii

.visible .entry _Z20countWordOccurrencesPcS_Piii(
	.param .u64 .ptr .align 1 _Z20countWordOccurrencesPcS_Piii_param_0,
	.param .u64 .ptr .align 1 _Z20countWordOccurrencesPcS_Piii_param_1,
	.param .u64 .ptr .align 1 _Z20countWordOccurrencesPcS_Piii_param_2,
	.param .u32 _Z20countWordOccurrencesPcS_Piii_param_3,
	.param .u32 _Z20countWordOccurrencesPcS_Piii_param_4
)
{
	.reg .pred 	%p<12>;
	.reg .b16 	%rs<5>;
	.reg .b32 	%r<15>;
	.reg .b64 	%rd<15>;

	ld.param.u64 	%rd5, [_Z20countWordOccurrencesPcS_Piii_param_0];
	ld.param.u64 	%rd3, [_Z20countWordOccurrencesPcS_Piii_param_1];
	ld.param.u64 	%rd4, [_Z20countWordOccurrencesPcS_Piii_param_2];
	ld.param.u32 	%r5, [_Z20countWordOccurrencesPcS_Piii_param_3];
	ld.param.u32 	%r6, [_Z20countWordOccurrencesPcS_Piii_param_4];
	cvta.to.global.u64 	%rd1, %rd5;
	mov.u32 	%r7, %ctaid.x;
	mov.u32 	%r8, %ntid.x;
	mov.u32 	%r9, %tid.x;
	mad.lo.s32 	%r1, %r7, %r8, %r9;
	setp.ge.s32 	%p1, %r1, %r5;
	@%p1 bra 	$L__BB0_11;
	setp.eq.s32 	%p2, %r1, 0;
	@%p2 bra 	$L__BB0_3;
	cvt.s64.s32 	%rd6, %r1;
	add.s64 	%rd7, %rd1, %rd6;
	ld.global.u8 	%rs1, [%rd7+-1];
	setp.ne.s16 	%p3, %rs1, 32;
	add.s32 	%r10, %r6, %r1;
	setp.gt.s32 	%p4, %r10, %r5;
	or.pred  	%p5, %p3, %p4;
	@%p5 bra 	$L__BB0_11;
	bra.uni 	$L__BB0_4;
$L__BB0_3:
	setp.gt.s32 	%p6, %r6, %r5;
	@%p6 bra 	$L__BB0_11;
$L__BB0_4:
	setp.lt.s32 	%p7, %r6, 1;
	@%p7 bra 	$L__BB0_8;
	cvta.to.global.u64 	%rd2, %rd3;
	mov.b32 	%r14, 0;
	bra.uni 	$L__BB0_7;
$L__BB0_6:
	add.s32 	%r14, %r14, 1;
	setp.eq.s32 	%p9, %r14, %r6;
	@%p9 bra 	$L__BB0_8;
$L__BB0_7:
	add.s32 	%r12, %r14, %r1;
	cvt.s64.s32 	%rd8, %r12;
	add.s64 	%rd9, %rd1, %rd8;
	ld.global.u8 	%rs2, [%rd9];
	cvt.u64.u32 	%rd10, %r14;
	add.s64 	%rd11, %rd2, %rd10;
	ld.global.u8 	%rs3, [%rd11];
	setp.eq.s16 	%p8, %rs2, %rs3;
	@%p8 bra 	$L__BB0_6;
	bra.uni 	$L__BB0_11;
$L__BB0_8:
	add.s32 	%r4, %r6, %r1;
	setp.eq.s32 	%p10, %r4, %r5;
	@%p10 bra 	$L__BB0_10;
	cvt.s64.s32 	%rd12, %r4;
	add.s64 	%rd13, %rd1, %rd12;
	ld.global.u8 	%rs4, [%rd13];
	setp.ne.s16 	%p11, %rs4, 32;
	@%p11 bra 	$L__BB0_11;
$L__BB0_10:
	cvta.to.global.u64 	%rd14, %rd4;
	atom.global.add.u32 	%r13, [%rd14], 1;
$L__BB0_11:
	ret;

}


// ===== COMPILED SASS (sm_100) =====

	.target	sm_100

	.elftype	@"ET_EXEC"


//--------------------- .note.nv.tkinfo           --------------------------
	.section	.note.nv.tkinfo,"",@"SHT_NOTE"
	.sectionflags	@"SHF_NOTE_NV_TKINFO"
	.tkinfo
        /*0018*/ 	.word	0x00000002
        /*0030*/ 	.string	""
        /*0030*/ 	.string	"ptxas"
        /*0030*/ 	.string	"Cuda compilation tools, release 13.0, V13.0.88"
        /*0030*/ 	.string	"Build cuda_13.0.r13.0/compiler.36424714_0"
        /*0030*/ 	.string	"-arch sm_100 -m 64 "



//--------------------- .note.nv.cuinfo           --------------------------
	.section	.note.nv.cuinfo,"",@"SHT_NOTE"
	.sectionflags	@"SHF_NOTE_NV_CUINFO"
        /*0018*/ 	.short	0x0002
        /*001a*/ 	.short	0x0064
        /*001c*/ 	.short	0x0082
	.zero		2


//--------------------- .nv.info                  --------------------------
	.section	.nv.info,"",@"SHT_CUDA_INFO"
	.align	4


	//----- nvinfo : EIATTR_REGCOUNT
	.align		4
        /*0000*/ 	.byte	0x04, 0x2f
        /*0002*/ 	.short	(.L_1 - .L_0)
	.align		4
.L_0:
        /*0004*/ 	.word	index@(_Z20countWordOccurrencesPcS_Piii)
        /*0008*/ 	.word	0x0000000a


	//----- nvinfo : EIATTR_FRAME_SIZE
	.align		4
.L_1:
        /*000c*/ 	.byte	0x04, 0x11
        /*000e*/ 	.short	(.L_3 - .L_2)
	.align		4
.L_2:
        /*0010*/ 	.word	index@(_Z20countWordOccurrencesPcS_Piii)
        /*0014*/ 	.word	0x00000000


	//----- nvinfo : EIATTR_MIN_STACK_SIZE
	.align		4
.L_3:
        /*0018*/ 	.byte	0x04, 0x12
        /*001a*/ 	.short	(.L_5 - .L_4)
	.align		4
.L_4:
        /*001c*/ 	.word	index@(_Z20countWordOccurrencesPcS_Piii)
        /*0020*/ 	.word	0x00000000
.L_5:


//--------------------- .nv.compat                --------------------------
	.section	.nv.compat,"",@"SHT_CUDA_COMPAT_INFO"
	.align	4
        /*0000*/ 	.byte	0x02, 0x09, 0x00, 0x00, 0x02, 0x02, 0x01, 0x00, 0x02, 0x05, 0x05, 0x00, 0x03, 0x07, 0x01, 0x01
        /*0010*/ 	.byte	0x02, 0x03, 0x00, 0x00, 0x02, 0x06, 0x01, 0x00, 0x04, 0x0b, 0x08, 0x00, 0x09, 0x00, 0x00, 0x00
        /*0020*/ 	.byte	0x00, 0x00, 0x00, 0x00


//--------------------- .nv.info._Z20countWordOccurrencesPcS_Piii --------------------------
	.section	.nv.info._Z20countWordOccurrencesPcS_Piii,"",@"SHT_CUDA_INFO"
	.sectionflags	@""
	.align	4


	//----- nvinfo : EIATTR_CUDA_API_VERSION
	.align		4
        /*0000*/ 	.byte	0x04, 0x37
        /*0002*/ 	.short	(.L_7 - .L_6)
.L_6:
        /*0004*/ 	.word	0x00000082


	//----- nvinfo : EIATTR_KPARAM_INFO
	.align		4
.L_7:
        /*0008*/ 	.byte	0x04, 0x17
        /*000a*/ 	.short	(.L_9 - .L_8)
.L_8:
        /*000c*/ 	.word	0x00000000
        /*0010*/ 	.short	0x0004
        /*0012*/ 	.short	0x001c
        /*0014*/ 	.byte	0x00, 0xf0, 0x11, 0x00


	//----- nvinfo : EIATTR_KPARAM_INFO
	.align		4
.L_9:
        /*0018*/ 	.byte	0x04, 0x17
        /*001a*/ 	.short	(.L_11 - .L_10)
.L_10:
        /*001c*/ 	.word	0x00000000
        /*0020*/ 	.short	0x0003
        /*0022*/ 	.short	0x0018
        /*0024*/ 	.byte	0x00, 0xf0, 0x11, 0x00


	//----- nvinfo : EIATTR_KPARAM_INFO
	.align		4
.L_11:
        /*0028*/ 	.byte	0x04, 0x17
        /*002a*/ 	.short	(.L_13 - .L_12)
.L_12:
        /*002c*/ 	.word	0x00000000
        /*0030*/ 	.short	0x0002
        /*0032*/ 	.short	0x0010
        /*0034*/ 	.byte	0x00, 0xf5, 0x21, 0x00


	//----- nvinfo : EIATTR_KPARAM_INFO
	.align		4
.L_13:
        /*0038*/ 	.byte	0x04, 0x17
        /*003a*/ 	.short	(.L_15 - .L_14)
.L_14:
        /*003c*/ 	.word	0x00000000
        /*0040*/ 	.short	0x0001
        /*0042*/ 	.short	0x0008
        /*0044*/ 	.byte	0x00, 0xf5, 0x21, 0x00


	//----- nvinfo : EIATTR_KPARAM_INFO
	.align		4
.L_15:
        /*0048*/ 	.byte	0x04, 0x17
        /*004a*/ 	.short	(.L_17 - .L_16)
.L_16:
        /*004c*/ 	.word	0x00000000
        /*0050*/ 	.short	0x0000
        /*0052*/ 	.short	0x0000
        /*0054*/ 	.byte	0x00, 0xf5, 0x21, 0x00


	//----- nvinfo : EIATTR_SPARSE_MMA_MASK
	.align		4
.L_17:
        /*0058*/ 	.byte	0x03, 0x50
        /*005a*/ 	.short	0x0000


	//----- nvinfo : EIATTR_MAXREG_COUNT
	.align		4
        /*005c*/ 	.byte	0x03, 0x1b
        /*005e*/ 	.short	0x00ff


	//----- nvinfo : EIATTR_MERCURY_ISA_VERSION
	.align		4
        /*0060*/ 	.byte	0x03, 0x5f
        /*0062*/ 	.short	0x0101


	//----- nvinfo : EIATTR_INT_WARP_WIDE_INSTR_OFFSETS
	.align		4
        /*0064*/ 	.byte	0x04, 0x31
        /*0066*/ 	.short	(.L_19 - .L_18)


	//   ....[0]....
.L_18:
        /*0068*/ 	.word	0x000003e0


	//----- nvinfo : EIATTR_VRC_CTA_INIT_COUNT
	.align		4
.L_19:
        /*006c*/ 	.byte	0x02, 0x4a
	.zero		1
	.zero		1


	//----- nvinfo : EIATTR_EXIT_INSTR_OFFSETS
	.align		4
        /*0070*/ 	.byte	0x04, 0x1c
        /*0072*/ 	.short	(.L_21 - .L_20)


	//   ....[0]....
.L_20:
        /*0074*/ 	.word	0x00000070


	//   ....[1]....
        /*0078*/ 	.word	0x00000150


	//   ....[2]....
        /*007c*/ 	.word	0x000001a0


	//   ....[3]....
        /*0080*/ 	.word	0x000002b0


	//   ....[4]....
        /*0084*/ 	.word	0x000003a0


	//   ....[5]....
        /*0088*/ 	.word	0x00000430


	//----- nvinfo : EIATTR_CRS_STACK_SIZE
	.align		4
.L_21:
        /*008c*/ 	.byte	0x04, 0x1e
        /*008e*/ 	.short	(.L_23 - .L_22)
.L_22:
        /*0090*/ 	.word	0x00000000


	//----- nvinfo : EIATTR_CBANK_PARAM_SIZE
	.align		4
.L_23:
        /*0094*/ 	.byte	0x03, 0x19
        /*0096*/ 	.short	0x0020


	//----- nvinfo : EIATTR_PARAM_CBANK
	.align		4
        /*0098*/ 	.byte	0x04, 0x0a
        /*009a*/ 	.short	(.L_25 - .L_24)
	.align		4
.L_24:
        /*009c*/ 	.word	index@(.nv.constant0._Z20countWordOccurrencesPcS_Piii)
        /*00a0*/ 	.short	0x0380
        /*00a2*/ 	.short	0x0020


	//----- nvinfo : EIATTR_SW_WAR
	.align		4
.L_25:
        /*00a4*/ 	.byte	0x04, 0x36
        /*00a6*/ 	.short	(.L_27 - .L_26)
.L_26:
        /*00a8*/ 	.word	0x00000008
.L_27:


//--------------------- .nv.callgraph             --------------------------
	.section	.nv.callgraph,"",@"SHT_CUDA_CALLGRAPH"
	.align	4
	.sectionentsize	8
	.align		4
        /*0000*/ 	.word	0x00000000
	.align		4
        /*0004*/ 	.word	0xffffffff
	.align		4
        /*0008*/ 	.word	0x00000000
	.align		4
        /*000c*/ 	.word	0xfffffffe
	.align		4
        /*0010*/ 	.word	0x00000000
	.align		4
        /*0014*/ 	.word	0xfffffffd
	.align		4
        /*0018*/ 	.word	0x00000000
	.align		4
        /*001c*/ 	.word	0xfffffffc


//--------------------- .text._Z20countWordOccurrencesPcS_Piii --------------------------
	.section	.text._Z20countWordOccurrencesPcS_Piii,"ax",@progbits
	.align	128
        .global         _Z20countWordOccurrencesPcS_Piii
        .type           _Z20countWordOccurrencesPcS_Piii,@function
        .size           _Z20countWordOccurrencesPcS_Piii,(.L_x_9 - _Z20countWordOccurrencesPcS_Piii)
        .other          _Z20countWordOccurrencesPcS_Piii,@"STO_CUDA_ENTRY STV_DEFAULT"
_Z20countWordOccurrencesPcS_Piii:
.text._Z20countWordOccurrencesPcS_Piii:
[----:B------:R-:W-:Y:S01]  /*0000*/  LDC R1, c[0x0][0x37c] ;  /* 0x0000df00ff017b82 */ /* 0x000fe20000000800 */
[----:B------:R-:W0:Y:S07]  /*0010*/  S2R R3, SR_TID.X ;  /* 0x0000000000037919 */ /* 0x000e2e0000002100 */
[----:B------:R-:W0:Y:S01]  /*0020*/  S2UR UR4, SR_CTAID.X ;  /* 0x00000000000479c3 */ /* 0x000e220000002500 */
[----:B------:R-:W1:Y:S07]  /*0030*/  LDCU UR6, c[0x0][0x398] ;  /* 0x00007300ff0677ac */ /* 0x000e6e0008000800 */
[----:B------:R-:W0:Y:S02]  /*0040*/  LDC R0, c[0x0][0x360] ;  /* 0x0000d800ff007b82 */ /* 0x000e240000000800 */
[----:B0-----:R-:W-:-:S05]  /*0050*/  IMAD R0, R0, UR4, R3 ;  /* 0x0000000400007c24 */ /* 0x001fca000f8e0203 */
[----:B-1----:R-:W-:-:S13]  /*0060*/  ISETP.GE.AND P0, PT, R0, UR6, PT ;  /* 0x0000000600007c0c */ /* 0x002fda000bf06270 */
[----:B------:R-:W-:Y:S05]  /*0070*/  @P0 EXIT ;  /* 0x000000000000094d */ /* 0x000fea0003800000 */
[----:B------:R-:W-:Y:S01]  /*0080*/  ISETP.NE.AND P0, PT, R0, RZ, PT ;  /* 0x000000ff0000720c */ /* 0x000fe20003f05270 */
[----:B------:R-:W0:Y:S01]  /*0090*/  LDCU.64 UR4, c[0x0][0x358] ;  /* 0x00006b00ff0477ac */ /* 0x000e220008000a00 */
[----:B------:R-:W-:Y:S11]  /*00a0*/  BSSY.RECONVERGENT B0, `(.L_x_0) ;  /* 0x0000011000007945 */ /* 0x000ff60003800200 */
[----:B------:R-:W-:Y:S05]  /*00b0*/  @!P0 BRA `(.L_x_1) ;  /* 0x00000000002c8947 */ /* 0x000fea0003800000 */
[----:B------:R-:W1:Y:S01]  /*00c0*/  LDCU.64 UR8, c[0x0][0x380] ;  /* 0x00007000ff0877ac */ /* 0x000e620008000a00 */
[----:B------:R-:W2:Y:S01]  /*00d0*/  LDCU UR7, c[0x0][0x39c] ;  /* 0x00007380ff0777ac */ /* 0x000ea20008000800 */
[----:B-1----:R-:W-:-:S04]  /*00e0*/  IADD3 R2, P0, PT, R0, UR8, RZ ;  /* 0x0000000800027c10 */ /* 0x002fc8000ff1e0ff */
[----:B------:R-:W-:-:S05]  /*00f0*/  LEA.HI.X.SX32 R3, R0, UR9, 0x1, P0 ;  /* 0x0000000900037c11 */ /* 0x000fca00080f0eff */
[----:B0-----:R-:W3:Y:S01]  /*0100*/  LDG.E.U8 R2, desc[UR4][R2.64+-0x1] ;  /* 0xffffff0402027981 */ /* 0x001ee2000c1e1100 */
[----:B--2---:R-:W-:-:S04]  /*0110*/  IMAD.U32 R5, RZ, RZ, UR7 ;  /* 0x00000007ff057e24 */ /* 0x004fc8000f8e00ff */
[----:B------:R-:W-:-:S05]  /*0120*/  IMAD.IADD R4, R0, 0x1, R5 ;  /* 0x0000000100047824 */ /* 0x000fca00078e0205 */
[----:B------:R-:W-:-:S04]  /*0130*/  ISETP.GT.AND P0, PT, R4, UR6, PT ;  /* 0x0000000604007c0c */ /* 0x000fc8000bf04270 */
[----:B---3--:R-:W-:-:S13]  /*0140*/  ISETP.NE.OR P0, PT, R2, 0x20, P0 ;  /* 0x000000200200780c */ /* 0x008fda0000705670 */
[----:B------:R-:W-:Y:S05]  /*0150*/  @P0 EXIT ;  /* 0x000000000000094d */ /* 0x000fea0003800000 */
[----:B------:R-:W-:Y:S05]  /*0160*/  BRA `(.L_x_2) ;  /* 0x0000000000107947 */ /* 0x000fea0003800000 */
.L_x_1:
[----:B------:R-:W1:Y:S02]  /*0170*/  LDCU UR7, c[0x0][0x39c] ;  /* 0x00007380ff0777ac */ /* 0x000e640008000800 */
[----:B-1----:R-:W-:-:S05]  /*0180*/  IMAD.U32 R5, RZ, RZ, UR7 ;  /* 0x00000007ff057e24 */ /* 0x002fca000f8e00ff */
[----:B------:R-:W-:-:S13]  /*0190*/  ISETP.GT.AND P0, PT, R5, UR6, PT ;  /* 0x0000000605007c0c */ /* 0x000fda000bf04270 */
[----:B0-----:R-:W-:Y:S05]  /*01a0*/  @P0 EXIT ;  /* 0x000000000000094d */ /* 0x001fea0003800000 */
.L_x_2:
[----:B------:R-:W-:Y:S05]  /*01b0*/  BSYNC.RECONVERGENT B0 ;  /* 0x0000000000007941 */ /* 0x000fea0003800200 */
.L_x_0:
[----:B------:R-:W-:Y:S01]  /*01c0*/  ISETP.GE.AND P0, PT, R5, 0x1, PT ;  /* 0x000000010500780c */ /* 0x000fe20003f06270 */
[----:B------:R-:W0:Y:S01]  /*01d0*/  LDCU UR6, c[0x0][0x39c] ;  /* 0x00007380ff0677ac */ /* 0x000e220008000800 */
[----:B------:R-:W-:Y:S01]  /*01e0*/  BSSY.RECONVERGENT B0, `(.L_x_3) ;  /* 0x0000011000007945 */ /* 0x000fe20003800200 */
[----:B------:R-:W1:Y:S10]  /*01f0*/  LDCU.128 UR8, c[0x0][0x380] ;  /* 0x00007000ff0877ac */ /* 0x000e740008000c00 */
[----:B------:R-:W-:Y:S05]  /*0200*/  @!P0 BRA `(.L_x_4) ;  /* 0x0000000000388947 */ /* 0x000fea0003800000 */
[----:B------:R-:W-:-:S07]  /*0210*/  IMAD.MOV.U32 R7, RZ, RZ, RZ ;  /* 0x000000ffff077224 */ /* 0x000fce00078e00ff */
.L_x_5:
[----:B------:R-:W-:Y:S01]  /*0220*/  IMAD.IADD R3, R0, 0x1, R7 ;  /* 0x0000000100037824 */ /* 0x000fe200078e0207 */
[----:B-1----:R-:W-:-:S04]  /*0230*/  IADD3 R4, P1, PT, R7, UR10, RZ ;  /* 0x0000000a07047c10 */ /* 0x002fc8000ff3e0ff */
[----:B------:R-:W-:Y:S01]  /*0240*/  IADD3 R2, P0, PT, R3, UR8, RZ ;  /* 0x0000000803027c10 */ /* 0x000fe2000ff1e0ff */
[----:B------:R-:W-:-:S03]  /*0250*/  IMAD.X R5, RZ, RZ, UR11, P1 ;  /* 0x0000000bff057e24 */ /* 0x000fc600088e06ff */
[----:B------:R-:W-:-:S03]  /*0260*/  LEA.HI.X.SX32 R3, R3, UR9, 0x1, P0 ;  /* 0x0000000903037c11 */ /* 0x000fc600080f0eff */
[----:B------:R-:W2:Y:S04]  /*0270*/  LDG.E.U8 R5, desc[UR4][R4.64] ;  /* 0x0000000404057981 */ /* 0x000ea8000c1e1100 */
[----:B------:R-:W2:Y:S01]  /*0280*/  LDG.E.U8 R2, desc[UR4][R2.64] ;  /* 0x0000000402027981 */ /* 0x000ea2000c1e1100 */
[----:B------:R-:W-:Y:S01]  /*0290*/  VIADD R7, R7, 0x1 ;  /* 0x0000000107077836 */ /* 0x000fe20000000000 */
[----:B--2---:R-:W-:-:S13]  /*02a0*/  ISETP.NE.AND P0, PT, R2, R5, PT ;  /* 0x000000050200720c */ /* 0x004fda0003f05270 */
[----:B0-----:R-:W-:Y:S05]  /*02b0*/  @P0 EXIT ;  /* 0x000000000000094d */ /* 0x001fea0003800000 */
[----:B------:R-:W-:-:S05]  /*02c0*/  IMAD.U32 R5, RZ, RZ, UR6 ;  /* 0x00000006ff057e24 */ /* 0x000fca000f8e00ff */
[----:B------:R-:W-:-:S13]  /*02d0*/  ISETP.NE.AND P0, PT, R7, R5, PT ;  /* 0x000000050700720c */ /* 0x000fda0003f05270 */
[----:B------:R-:W-:Y:S05]  /*02e0*/  @P0 BRA `(.L_x_5) ;  /* 0xfffffffc00cc0947 */ /* 0x000fea000383ffff */
.L_x_4:
[----:B01----:R-:W-:Y:S05]  /*02f0*/  BSYNC.RECONVERGENT B0 ;  /* 0x0000000000007941 */ /* 0x003fea0003800200 */
.L_x_3:
[----:B------:R-:W0:Y:S01]  /*0300*/  LDCU UR6, c[0x0][0x398] ;  /* 0x00007300ff0677ac */ /* 0x000e220008000800 */
[----:B------:R-:W-:Y:S01]  /*0310*/  IMAD.IADD R0, R0, 0x1, R5 ;  /* 0x0000000100007824 */ /* 0x000fe200078e0205 */
[----:B------:R-:W-:Y:S04]  /*0320*/  BSSY.RECONVERGENT B0, `(.L_x_6) ;  /* 0x0000009000007945 */ /* 0x000fe80003800200 */
[----:B0-----:R-:W-:-:S13]  /*0330*/  ISETP.NE.AND P0, PT, R0, UR6, PT ;  /* 0x0000000600007c0c */ /* 0x001fda000bf05270 */
[----:B------:R-:W-:Y:S05]  /*0340*/  @!P0 BRA `(.L_x_7) ;  /* 0x0000000000188947 */ /* 0x000fea0003800000 */
[----:B------:R-:W0:Y:S02]  /*0350*/  LDCU.64 UR6, c[0x0][0x380] ;  /* 0x00007000ff0677ac */ /* 0x000e240008000a00 */
[----:B0-----:R-:W-:-:S04]  /*0360*/  IADD3 R2, P0, PT, R0, UR6, RZ ;  /* 0x0000000600027c10 */ /* 0x001fc8000ff1e0ff */
[----:B------:R-:W-:-:S05]  /*0370*/  LEA.HI.X.SX32 R3, R0, UR7, 0x1, P0 ;  /* 0x0000000700037c11 */ /* 0x000fca00080f0eff */
[----:B------:R-:W2:Y:S02]  /*0380*/  LDG.E.U8 R2, desc[UR4][R2.64] ;  /* 0x0000000402027981 */ /* 0x000ea4000c1e1100 */
[----:B--2---:R-:W-:-:S13]  /*0390*/  ISETP.NE.AND P0, PT, R2, 0x20, PT ;  /* 0x000000200200780c */ /* 0x004fda0003f05270 */
[----:B------:R-:W-:Y:S05]  /*03a0*/  @P0 EXIT ;  /* 0x000000000000094d */ /* 0x000fea0003800000 */
.L_x_7:
[----:B------:R-:W-:Y:S05]  /*03b0*/  BSYNC.RECONVERGENT B0 ;  /* 0x0000000000007941 */ /* 0x000fea0003800200 */
.L_x_6:
[----:B------:R-:W0:Y:S01]  /*03c0*/  S2R R0, SR_LANEID ;  /* 0x0000000000007919 */ /* 0x000e220000000000 */
[----:B------:R-:W1:Y:S01]  /*03d0*/  LDC.64 R2, c[0x0][0x390] ;  /* 0x0000e400ff027b82 */ /* 0x000e620000000a00 */
[----:B------:R-:W-:Y:S02]  /*03e0*/  VOTEU.ANY UR6, UPT, PT ;  /* 0x0000000000067886 */ /* 0x000fe400038e0100 */
[----:B------:R-:W-:Y:S02]  /*03f0*/  UFLO.U32 UR7, UR6 ;  /* 0x00000006000772bd */ /* 0x000fe400080e0000 */
[----:B------:R-:W1:Y:S04]  /*0400*/  POPC R5, UR6 ;  /* 0x0000000600057d09 */ /* 0x000e680008000000 */
[----:B0-----:R-:W-:-:S13]  /*0410*/  ISETP.EQ.U32.AND P0, PT, R0, UR7, PT ;  /* 0x0000000700007c0c */ /* 0x001fda000bf02070 */
[----:B-1----:R-:W-:Y:S01]  /*0420*/  @P0 REDG.E.ADD.STRONG.GPU desc[UR4][R2.64], R5 ;  /* 0x000000050200098e */ /* 0x002fe2000c12e104 */
[----:B------:R-:W-:Y:S05]  /*0430*/  EXIT ;  /* 0x000000000000794d */ /* 0x000fea0003800000 */
.L_x_8:
[----:B------:R-:W-:-:S00]  /*0440*/  BRA `(.L_x_8) ;  /* 0xfffffffc00fc7947 */ /* 0x000fc0000383ffff */
[----:B------:R-:W-:-:S00]  /*0450*/  NOP ;  /* 0x0000000000007918 */ /* 0x000fc00000000000 */
        /* <DEDUP_REMOVED lines=10> */
.L_x_9:


//--------------------- .nv.shared.reserved.0     --------------------------
	.section	.nv.shared.reserved.0,"aw",@nobits
	.weak		__nv_reservedSMEM_offset_0_alias
	.size		__nv_reservedSMEM_offset_0_alias, 0, 64
	.other		__nv_reservedSMEM_offset_0_alias,@"STO_CUDA_RESERVED_SHARED STV_DEFAULT"
__nv_reservedSMEM_offset_0_alias:
	.zero		0
	.zero		64


//--------------------- .nv.constant0._Z20countWordOccurrencesPcS_Piii --------------------------
	.section	.nv.constant0._Z20countWordOccurrencesPcS_Piii,"a",@progbits
	.sectionflags	@""
	.align	4
.nv.constant0._Z20countWordOccurrencesPcS_Piii:
	.zero		928


//--------------------- SYMBOLS --------------------------

	.type		.nv.reservedSmem.offset0,@object
	.size		.nv.reservedSmem.offset0,0x4
